//
// Generated by NVIDIA NVVM Compiler
//
// Compiler Build ID: CL-36424714
// Cuda compilation tools, release 13.0, V13.0.88
// Based on NVVM 20.0.0
//

.version 9.0
.target sm_100
.address_size 64

	// .globl	default_function_kernel

.visible .entry default_function_kernel(
	.param .u64 .ptr .align 1 default_function_kernel_param_0,
	.param .u64 .ptr .align 1 default_function_kernel_param_1,
	.param .u64 .ptr .align 1 default_function_kernel_param_2
)
.maxntid 2
{
	.reg .pred 	%p<15>;
	.reg .b32 	%r<25>;
	.reg .b32 	%f<47>;
	.reg .b64 	%rd<12>;

	ld.param.u64 	%rd1, [default_function_kernel_param_0];
	ld.param.u64 	%rd2, [default_function_kernel_param_1];
	ld.param.u64 	%rd3, [default_function_kernel_param_2];
	cvta.to.global.u64 	%rd4, %rd3;
	cvta.to.global.u64 	%rd5, %rd2;
	mov.u32 	%r12, %ctaid.x;
	shl.b32 	%r13, %r12, 1;
	mov.u32 	%r14, %tid.x;
	or.b32  	%r1, %r13, %r14;
	mul.wide.u32 	%rd6, %r1, 4;
	add.s64 	%rd7, %rd5, %rd6;
	ld.global.nc.f32 	%f1, [%rd7];
	add.s64 	%rd8, %rd4, %rd6;
	ld.global.nc.f32 	%f20, [%rd8];
	abs.f32 	%f2, %f20;
	abs.f32 	%f46, %f1;
	setp.lt.f32 	%p1, %f46, %f2;
	@%p1 bra 	$L__BB0_12;
	mul.f32 	%f4, %f2, 0f4B000000;
	setp.gtu.f32 	%p2, %f46, %f4;
	@%p2 bra 	$L__BB0_8;
	div.approx.f32 	%f21, %f46, %f2;
	cvt.rzi.f32.f32 	%f44, %f21;
	neg.f32 	%f6, %f2;
	fma.rn.f32 	%f7, %f6, %f44, %f46;
	mov.b32 	%r2, %f7;
	mov.b32 	%r15, %f2;
	setp.lt.u32 	%p3, %r2, %r15;
	@%p3 bra 	$L__BB0_7;
	setp.lt.u32 	%p4, %r2, -2147483647;
	@%p4 bra 	$L__BB0_5;
	add.f32 	%f26, %f44, 0fBF800000;
	setp.lt.f32 	%p7, %f7, %f6;
	add.f32 	%f27, %f26, 0fBF800000;
	selp.f32 	%f44, %f27, %f26, %p7;
	bra.uni 	$L__BB0_7;
$L__BB0_5:
	add.f32 	%f44, %f44, 0f3F800000;
	add.f32 	%f22, %f2, %f2;
	setp.ltu.f32 	%p5, %f7, %f22;
	@%p5 bra 	$L__BB0_7;
	add.f32 	%f23, %f44, 0f3F800000;
	fma.rn.f32 	%f24, %f2, 0fC0400000, %f7;
	setp.ge.f32 	%p6, %f24, 0f00000000;
	add.f32 	%f25, %f23, 0f3F800000;
	selp.f32 	%f44, %f25, %f23, %p6;
$L__BB0_7:
	fma.rn.f32 	%f46, %f6, %f44, %f46;
	bra.uni 	$L__BB0_12;
$L__BB0_8:
	mov.b32 	%r3, %f46;
	mov.b32 	%r16, %f4;
	and.b32  	%r4, %r16, -8388608;
	and.b32  	%r17, %r3, 8388607;
	or.b32  	%r23, %r17, 1065353216;
	and.b32  	%r18, %r16, 8388607;
	or.b32  	%r6, %r18, 1065353216;
	mov.b32 	%f45, %r23;
	sub.s32 	%r19, %r3, %r4;
	add.s32 	%r20, %r19, 192937984;
	and.b32  	%r24, %r20, -8388608;
	setp.eq.s32 	%p8, %r24, 0;
	@%p8 bra 	$L__BB0_11;
	mov.b32 	%f28, %r6;
	rcp.approx.ftz.f32 	%f14, %f28;
	neg.f32 	%f15, %f28;
$L__BB0_10:
	min.u32 	%r21, %r24, 192937984;
	add.s32 	%r22, %r23, %r21;
	mov.b32 	%f29, %r22;
	mul.f32 	%f30, %f14, %f29;
	fma.rn.f32 	%f31, %f15, %f30, %f29;
	fma.rn.f32 	%f32, %f31, %f14, %f30;
	fma.rn.f32 	%f33, %f15, %f32, %f29;
	fma.rz.f32 	%f34, %f33, %f14, %f32;
	cvt.rzi.f32.f32 	%f35, %f34;
	fma.rn.f32 	%f45, %f15, %f35, %f29;
	sub.s32 	%r24, %r24, %r21;
	mov.b32 	%r23, %f45;
	setp.ne.s32 	%p9, %r24, 0;
	setp.ne.s32 	%p10, %r23, 0;
	and.pred  	%p11, %p9, %p10;
	@%p11 bra 	$L__BB0_10;
$L__BB0_11:
	mov.b32 	%f37, %r4;
	setp.leu.f32 	%p12, %f2, 0f00000000;
	setp.gt.u32 	%p13, %r3, 2139095039;
	selp.f32 	%f38, 0f7FFFFFFF, %f37, %p13;
	selp.f32 	%f39, 0f7FFFFFFF, %f38, %p12;
	mul.f32 	%f40, %f45, 0f34000000;
	mul.f32 	%f46, %f39, %f40;
$L__BB0_12:
	cvta.to.global.u64 	%rd9, %rd1;
	abs.f32 	%f41, %f46;
	setp.nan.f32 	%p14, %f41, %f41;
	copysign.f32 	%f42, %f1, %f46;
	selp.f32 	%f43, %f46, %f42, %p14;
	add.s64 	%rd11, %rd9, %rd6;
	st.global.f32 	[%rd11], %f43;
	ret;

}
	// .globl	default_function_kernel_1
.visible .entry default_function_kernel_1(
	.param .u64 .ptr .align 1 default_function_kernel_1_param_0,
	.param .u64 .ptr .align 1 default_function_kernel_1_param_1,
	.param .u64 .ptr .align 1 default_function_kernel_1_param_2
)
.maxntid 8
{
	.reg .b32 	%r<5>;
	.reg .b32 	%f<4>;
	.reg .b64 	%rd<11>;

	ld.param.u64 	%rd1, [default_function_kernel_1_param_0];
	ld.param.u64 	%rd2, [default_function_kernel_1_param_1];
	ld.param.u64 	%rd3, [default_function_kernel_1_param_2];
	cvta.to.global.u64 	%rd4, %rd1;
	cvta.to.global.u64 	%rd5, %rd3;
	cvta.to.global.u64 	%rd6, %rd2;
	mov.u32 	%r1, %ctaid.x;
	shl.b32 	%r2, %r1, 3;
	mov.u32 	%r3, %tid.x;
	or.b32  	%r4, %r2, %r3;
	mul.wide.u32 	%rd7, %r4, 4;
	add.s64 	%rd8, %rd6, %rd7;
	ld.global.nc.f32 	%f1, [%rd8];
	add.s64 	%rd9, %rd5, %rd7;
	ld.global.nc.f32 	%f2, [%rd9];
	mul.f32 	%f3, %f1, %f2;
	add.s64 	%rd10, %rd4, %rd7;
	st.global.f32 	[%rd10], %f3;
	ret;

}
	// .globl	default_function_kernel_2
.visible .entry default_function_kernel_2(
	.param .u64 .ptr .align 1 default_function_kernel_2_param_0,
	.param .u64 .ptr .align 1 default_function_kernel_2_param_1
)
.maxntid 64
{
	.reg .b32 	%r<5>;
	.reg .b32 	%f<4>;
	.reg .b64 	%rd<8>;

	ld.param.u64 	%rd1, [default_function_kernel_2_param_0];
	ld.param.u64 	%rd2, [default_function_kernel_2_param_1];
	cvta.to.global.u64 	%rd3, %rd1;
	cvta.to.global.u64 	%rd4, %rd2;
	mov.u32 	%r1, %ctaid.x;
	shl.b32 	%r2, %r1, 6;
	mov.u32 	%r3, %tid.x;
	or.b32  	%r4, %r2, %r3;
	mul.wide.u32 	%rd5, %r4, 4;
	add.s64 	%rd6, %rd4, %rd5;
	ld.global.nc.f32 	%f1, [%rd6];
	cos.approx.f32 	%f2, %f1;
	add.f32 	%f3, %f1, %f2;
	add.s64 	%rd7, %rd3, %rd5;
	st.global.f32 	[%rd7], %f3;
	ret;

}


// ===== COMPILED SASS (sm_100) =====

	.target	sm_100

	.elftype	@"ET_EXEC"


//--------------------- .note.nv.tkinfo           --------------------------
	.section	.note.nv.tkinfo,"",@"SHT_NOTE"
	.sectionflags	@"SHF_NOTE_NV_TKINFO"
	.tkinfo
        /*0018*/ 	.word	0x00000002
        /*0030*/ 	.string	""
        /*0030*/ 	.string	"ptxas"
        /*0030*/ 	.string	"Cuda compilation tools, release 13.0, V13.0.88"
        /*0030*/ 	.string	"Build cuda_13.0.r13.0/compiler.36424714_0"
        /*0030*/ 	.string	"-arch sm_100 -m 64 "



//--------------------- .note.nv.cuinfo           --------------------------
	.section	.note.nv.cuinfo,"",@"SHT_NOTE"
	.sectionflags	@"SHF_NOTE_NV_CUINFO"
        /*0018*/ 	.short	0x0002
        /*001a*/ 	.short	0x0064
        /*001c*/ 	.short	0x0082
	.zero		2


//--------------------- .nv.info                  --------------------------
	.section	.nv.info,"",@"SHT_CUDA_INFO"
	.align	4


	//----- nvinfo : EIATTR_REGCOUNT
	.align		4
        /*0000*/ 	.byte	0x04, 0x2f
        /*0002*/ 	.short	(.L_1 - .L_0)
	.align		4
.L_0:
        /*0004*/ 	.word	index@(default_function_kernel)
        /*0008*/ 	.word	0x0000000d


	//----- nvinfo : EIATTR_FRAME_SIZE
	.align		4
.L_1:
        /*000c*/ 	.byte	0x04, 0x11
        /*000e*/ 	.short	(.L_3 - .L_2)
	.align		4
.L_2:
        /*0010*/ 	.word	index@(default_function_kernel)
        /*0014*/ 	.word	0x00000000


	//----- nvinfo : EIATTR_REGCOUNT
	.align		4
.L_3:
        /*0018*/ 	.byte	0x04, 0x2f
        /*001a*/ 	.short	(.L_5 - .L_4)
	.align		4
.L_4:
        /*001c*/ 	.word	index@(default_function_kernel_1)
        /*0020*/ 	.word	0x0000000c


	//----- nvinfo : EIATTR_FRAME_SIZE
	.align		4
.L_5:
        /*0024*/ 	.byte	0x04, 0x11
        /*0026*/ 	.short	(.L_7 - .L_6)
	.align		4
.L_6:
        /*0028*/ 	.word	index@(default_function_kernel_1)
        /*002c*/ 	.word	0x00000000


	//----- nvinfo : EIATTR_REGCOUNT
	.align		4
.L_7:
        /*0030*/ 	.byte	0x04, 0x2f
        /*0032*/ 	.short	(.L_9 - .L_8)
	.align		4
.L_8:
        /*0034*/ 	.word	index@(default_function_kernel_2)
        /*0038*/ 	.word	0x0000000c


	//----- nvinfo : EIATTR_FRAME_SIZE
	.align		4
.L_9:
        /*003c*/ 	.byte	0x04, 0x11
        /*003e*/ 	.short	(.L_11 - .L_10)
	.align		4
.L_10:
        /*0040*/ 	.word	index@(default_function_kernel_2)
        /*0044*/ 	.word	0x00000000


	//----- nvinfo : EIATTR_MIN_STACK_SIZE
	.align		4
.L_11:
        /*0048*/ 	.byte	0x04, 0x12
        /*004a*/ 	.short	(.L_13 - .L_12)
	.align		4
.L_12:
        /*004c*/ 	.word	index@(default_function_kernel_2)
        /*0050*/ 	.word	0x00000000


	//----- nvinfo : EIATTR_MIN_STACK_SIZE
	.align		4
.L_13:
        /*0054*/ 	.byte	0x04, 0x12
        /*0056*/ 	.short	(.L_15 - .L_14)
	.align		4
.L_14:
        /*0058*/ 	.word	index@(default_function_kernel_1)
        /*005c*/ 	.word	0x00000000


	//----- nvinfo : EIATTR_MIN_STACK_SIZE
	.align		4
.L_15:
        /*0060*/ 	.byte	0x04, 0x12
        /*0062*/ 	.short	(.L_17 - .L_16)
	.align		4
.L_16:
        /*0064*/ 	.word	index@(default_function_kernel)
        /*0068*/ 	.word	0x00000000
.L_17:


//--------------------- .nv.compat                --------------------------
	.section	.nv.compat,"",@"SHT_CUDA_COMPAT_INFO"
	.align	4
        /*0000*/ 	.byte	0x02, 0x09, 0x00, 0x00, 0x02, 0x02, 0x01, 0x00, 0x02, 0x05, 0x05, 0x00, 0x03, 0x07, 0x01, 0x01
        /*0010*/ 	.byte	0x02, 0x03, 0x00, 0x00, 0x02, 0x06, 0x01, 0x00, 0x04, 0x0b, 0x08, 0x00, 0x01, 0x00, 0x00, 0x00
        /*0020*/ 	.byte	0x00, 0x00, 0x00, 0x00


//--------------------- .nv.info.default_function_kernel_2 --------------------------
	.section	.nv.info.default_function_kernel_2,"",@"SHT_CUDA_INFO"
	.sectionflags	@""
	.align	4


	//----- nvinfo : EIATTR_CUDA_API_VERSION
	.align		4
        /*0000*/ 	.byte	0x04, 0x37
        /*0002*/ 	.short	(.L_19 - .L_18)
.L_18:
        /*0004*/ 	.word	0x00000082


	//----- nvinfo : EIATTR_KPARAM_INFO
	.align		4
.L_19:
        /*0008*/ 	.byte	0x04, 0x17
        /*000a*/ 	.short	(.L_21 - .L_20)
.L_20:
        /*000c*/ 	.word	0x00000000
        /*0010*/ 	.short	0x0001
        /*0012*/ 	.short	0x0008
        /*0014*/ 	.byte	0x00, 0xf5, 0x21, 0x00


	//----- nvinfo : EIATTR_KPARAM_INFO
	.align		4
.L_21:
        /*0018*/ 	.byte	0x04, 0x17
        /*001a*/ 	.short	(.L_23 - .L_22)
.L_22:
        /*001c*/ 	.word	0x00000000
        /*0020*/ 	.short	0x0000
        /*0022*/ 	.short	0x0000
        /*0024*/ 	.byte	0x00, 0xf5, 0x21, 0x00


	//----- nvinfo : EIATTR_SPARSE_MMA_MASK
	.align		4
.L_23:
        /*0028*/ 	.byte	0x03, 0x50
        /*002a*/ 	.short	0x0000


	//----- nvinfo : EIATTR_MAXREG_COUNT
	.align		4
        /*002c*/ 	.byte	0x03, 0x1b
        /*002e*/ 	.short	0x00ff


	//----- nvinfo : EIATTR_MERCURY_ISA_VERSION
	.align		4
        /*0030*/ 	.byte	0x03, 0x5f
        /*0032*/ 	.short	0x0101


	//----- nvinfo : EIATTR_VRC_CTA_INIT_COUNT
	.align		4
        /*0034*/ 	.byte	0x02, 0x4a
	.zero		1
	.zero		1


	//----- nvinfo : EIATTR_EXIT_INSTR_OFFSETS
	.align		4
        /*0038*/ 	.byte	0x04, 0x1c
        /*003a*/ 	.short	(.L_25 - .L_24)


	//   ....[0]....
.L_24:
        /*003c*/ 	.word	0x000000f0


	//----- nvinfo : EIATTR_MAX_THREADS
	.align		4
.L_25:
        /*0040*/ 	.byte	0x04, 0x05
        /*0042*/ 	.short	(.L_27 - .L_26)
.L_26:
        /*0044*/ 	.word	0x00000040
        /*0048*/ 	.word	0x00000001
        /*004c*/ 	.word	0x00000001


	//----- nvinfo : EIATTR_CBANK_PARAM_SIZE
	.align		4
.L_27:
        /*0050*/ 	.byte	0x03, 0x19
        /*0052*/ 	.short	0x0010


	//----- nvinfo : EIATTR_PARAM_CBANK
	.align		4
        /*0054*/ 	.byte	0x04, 0x0a
        /*0056*/ 	.short	(.L_29 - .L_28)
	.align		4
.L_28:
        /*0058*/ 	.word	index@(.nv.constant0.default_function_kernel_2)
        /*005c*/ 	.short	0x0380
        /*005e*/ 	.short	0x0010


	//----- nvinfo : EIATTR_SW_WAR
	.align		4
.L_29:
        /*0060*/ 	.byte	0x04, 0x36
        /*0062*/ 	.short	(.L_31 - .L_30)
.L_30:
        /*0064*/ 	.word	0x00000008
.L_31:


//--------------------- .nv.info.default_function_kernel_1 --------------------------
	.section	.nv.info.default_function_kernel_1,"",@"SHT_CUDA_INFO"
	.sectionflags	@""
	.align	4


	//----- nvinfo : EIATTR_CUDA_API_VERSION
	.align		4
        /*0000*/ 	.byte	0x04, 0x37
        /*0002*/ 	.short	(.L_33 - .L_32)
.L_32:
        /*0004*/ 	.word	0x00000082


	//----- nvinfo : EIATTR_KPARAM_INFO
	.align		4
.L_33:
        /*0008*/ 	.byte	0x04, 0x17
        /*000a*/ 	.short	(.L_35 - .L_34)
.L_34:
        /*000c*/ 	.word	0x00000000
        /*0010*/ 	.short	0x0002
        /*0012*/ 	.short	0x0010
        /*0014*/ 	.byte	0x00, 0xf5, 0x21, 0x00


	//----- nvinfo : EIATTR_KPARAM_INFO
	.align		4
.L_35:
        /*0018*/ 	.byte	0x04, 0x17
        /*001a*/ 	.short	(.L_37 - .L_36)
.L_36:
        /*001c*/ 	.word	0x00000000
        /*0020*/ 	.short	0x0001
        /*0022*/ 	.short	0x0008
        /*0024*/ 	.byte	0x00, 0xf5, 0x21, 0x00


	//----- nvinfo : EIATTR_KPARAM_INFO
	.align		4
.L_37:
        /*0028*/ 	.byte	0x04, 0x17
        /*002a*/ 	.short	(.L_39 - .L_38)
.L_38:
        /*002c*/ 	.word	0x00000000
        /*0030*/ 	.short	0x0000
        /*0032*/ 	.short	0x0000
        /*0034*/ 	.byte	0x00, 0xf5, 0x21, 0x00


	//----- nvinfo : EIATTR_SPARSE_MMA_MASK
	.align		4
.L_39:
        /*0038*/ 	.byte	0x03, 0x50
        /*003a*/ 	.short	0x0000


	//----- nvinfo : EIATTR_MAXREG_COUNT
	.align		4
        /*003c*/ 	.byte	0x03, 0x1b
        /*003e*/ 	.short	0x00ff


	//----- nvinfo : EIATTR_MERCURY_ISA_VERSION
	.align		4
        /*0040*/ 	.byte	0x03, 0x5f
        /*0042*/ 	.short	0x0101


	//----- nvinfo : EIATTR_VRC_CTA_INIT_COUNT
	.align		4
        /*0044*/ 	.byte	0x02, 0x4a
	.zero		1
	.zero		1


	//----- nvinfo : EIATTR_EXIT_INSTR_OFFSETS
	.align		4
        /*0048*/ 	.byte	0x04, 0x1c
        /*004a*/ 	.short	(.L_41 - .L_40)


	//   ....[0]....
.L_40:
        /*004c*/ 	.word	0x00000100


	//----- nvinfo : EIATTR_MAX_THREADS
	.align		4
.L_41:
        /*0050*/ 	.byte	0x04, 0x05
        /*0052*/ 	.short	(.L_43 - .L_42)
.L_42:
        /*0054*/ 	.word	0x00000008
        /*0058*/ 	.word	0x00000001
        /*005c*/ 	.word	0x00000001


	//----- nvinfo : EIATTR_CBANK_PARAM_SIZE
	.align		4
.L_43:
        /*0060*/ 	.byte	0x03, 0x19
        /*0062*/ 	.short	0x0018


	//----- nvinfo : EIATTR_PARAM_CBANK
	.align		4
        /*0064*/ 	.byte	0x04, 0x0a
        /*0066*/ 	.short	(.L_45 - .L_44)
	.align		4
.L_44:
        /*0068*/ 	.word	index@(.nv.constant0.default_function_kernel_1)
        /*006c*/ 	.short	0x0380
        /*006e*/ 	.short	0x0018


	//----- nvinfo : EIATTR_SW_WAR
	.align		4
.L_45:
        /*0070*/ 	.byte	0x04, 0x36
        /*0072*/ 	.short	(.L_47 - .L_46)
.L_46:
        /*0074*/ 	.word	0x00000008
.L_47:


//--------------------- .nv.info.default_function_kernel --------------------------
	.section	.nv.info.default_function_kernel,"",@"SHT_CUDA_INFO"
	.sectionflags	@""
	.align	4


	//----- nvinfo : EIATTR_CUDA_API_VERSION
	.align		4
        /*0000*/ 	.byte	0x04, 0x37
        /*0002*/ 	.short	(.L_49 - .L_48)
.L_48:
        /*0004*/ 	.word	0x00000082


	//----- nvinfo : EIATTR_KPARAM_INFO
	.align		4
.L_49:
        /*0008*/ 	.byte	0x04, 0x17
        /*000a*/ 	.short	(.L_51 - .L_50)
.L_50:
        /*000c*/ 	.word	0x00000000
        /*0010*/ 	.short	0x0002
        /*0012*/ 	.short	0x0010
        /*0014*/ 	.byte	0x00, 0xf5, 0x21, 0x00


	//----- nvinfo : EIATTR_KPARAM_INFO
	.align		4
.L_51:
        /*0018*/ 	.byte	0x04, 0x17
        /*001a*/ 	.short	(.L_53 - .L_52)
.L_52:
        /*001c*/ 	.word	0x00000000
        /*0020*/ 	.short	0x0001
        /*0022*/ 	.short	0x0008
        /*0024*/ 	.byte	0x00, 0xf5, 0x21, 0x00


	//----- nvinfo : EIATTR_KPARAM_INFO
	.align		4
.L_53:
        /*0028*/ 	.byte	0x04, 0x17
        /*002a*/ 	.short	(.L_55 - .L_54)
.L_54:
        /*002c*/ 	.word	0x00000000
        /*0030*/ 	.short	0x0000
        /*0032*/ 	.short	0x0000
        /*0034*/ 	.byte	0x00, 0xf5, 0x21, 0x00


	//----- nvinfo : EIATTR_SPARSE_MMA_MASK
	.align		4
.L_55:
        /*0038*/ 	.byte	0x03, 0x50
        /*003a*/ 	.short	0x0000


	//----- nvinfo : EIATTR_MAXREG_COUNT
	.align		4
        /*003c*/ 	.byte	0x03, 0x1b
        /*003e*/ 	.short	0x00ff


	//----- nvinfo : EIATTR_MERCURY_ISA_VERSION
	.align		4
        /*0040*/ 	.byte	0x03, 0x5f
        /*0042*/ 	.short	0x0101


	//----- nvinfo : EIATTR_VRC_CTA_INIT_COUNT
	.align		4
        /*0044*/ 	.byte	0x02, 0x4a
	.zero		1
	.zero		1


	//----- nvinfo : EIATTR_EXIT_INSTR_OFFSETS
	.align		4
        /*0048*/ 	.byte	0x04, 0x1c
        /*004a*/ 	.short	(.L_57 - .L_56)


	//   ....[0]....
.L_56:
        /*004c*/ 	.word	0x00000560


	//----- nvinfo : EIATTR_MAX_THREADS
	.align		4
.L_57:
        /*0050*/ 	.byte	0x04, 0x05
        /*0052*/ 	.short	(.L_59 - .L_58)
.L_58:
        /*0054*/ 	.word	0x00000002
        /*0058*/ 	.word	0x00000001
        /*005c*/ 	.word	0x00000001


	//----- nvinfo : EIATTR_CRS_STACK_SIZE
	.align		4
.L_59:
        /*0060*/ 	.byte	0x04, 0x1e
        /*0062*/ 	.short	(.L_61 - .L_60)
.L_60:
        /*0064*/ 	.word	0x00000000


	//----- nvinfo : EIATTR_CBANK_PARAM_SIZE
	.align		4
.L_61:
        /*0068*/ 	.byte	0x03, 0x19
        /*006a*/ 	.short	0x0018


	//----- nvinfo : EIATTR_PARAM_CBANK
	.align		4
        /*006c*/ 	.byte	0x04, 0x0a
        /*006e*/ 	.short	(.L_63 - .L_62)
	.align		4
.L_62:
        /*0070*/ 	.word	index@(.nv.constant0.default_function_kernel)
        /*0074*/ 	.short	0x0380
        /*0076*/ 	.short	0x0018


	//----- nvinfo : EIATTR_SW_WAR
	.align		4
.L_63:
        /*0078*/ 	.byte	0x04, 0x36
        /*007a*/ 	.short	(.L_65 - .L_64)
.L_64:
        /*007c*/ 	.word	0x00000008
.L_65:


//--------------------- .nv.callgraph             --------------------------
	.section	.nv.callgraph,"",@"SHT_CUDA_CALLGRAPH"
	.align	4
	.sectionentsize	8
	.align		4
        /*0000*/ 	.word	0x00000000
	.align		4
        /*0004*/ 	.word	0xffffffff
	.align		4
        /*0008*/ 	.word	0x00000000
	.align		4
        /*000c*/ 	.word	0xfffffffe
	.align		4
        /*0010*/ 	.word	0x00000000
	.align		4
        /*0014*/ 	.word	0xfffffffd
	.align		4
        /*0018*/ 	.word	0x00000000
	.align		4
        /*001c*/ 	.word	0xfffffffc


//--------------------- .text.default_function_kernel_2 --------------------------
	.section	.text.default_function_kernel_2,"ax",@progbits
	.align	128
        .global         default_function_kernel_2
        .type           default_function_kernel_2,@function
        .size           default_function_kernel_2,(.L_x_11 - default_function_kernel_2)
        .other          default_function_kernel_2,@"STO_CUDA_ENTRY STV_DEFAULT"
default_function_kernel_2:
.text.default_function_kernel_2:
[----:B------:R-:W-:Y:S01]  /*0000*/  LDC R1, c[0x0][0x37c] ;  /* 0x0000df00ff017b82 */ /* 0x000fe20000000800 */
[----:B------:R-:W0:Y:S07]  /*0010*/  S2R R7, SR_TID.X ;  /* 0x0000000000077919 */ /* 0x000e2e0000002100 */
[----:B------:R-:W1:Y:S01]  /*0020*/  S2UR UR4, SR_CTAID.X ;  /* 0x00000000000479c3 */ /* 0x000e620000002500 */
[----:B------:R-:W2:Y:S07]  /*0030*/  LDCU.64 UR6, c[0x0][0x358] ;  /* 0x00006b00ff0677ac */ /* 0x000eae0008000a00 */
[----:B------:R-:W3:Y:S08]  /*0040*/  LDC.64 R2, c[0x0][0x388] ;  /* 0x0000e200ff027b82 */ /* 0x000ef00000000a00 */
[----:B------:R-:W4:Y:S01]  /*0050*/  LDC.64 R4, c[0x0][0x380] ;  /* 0x0000e000ff047b82 */ /* 0x000f220000000a00 */
[----:B-1----:R-:W-:-:S06]  /*0060*/  USHF.L.U32 UR4, UR4, 0x6, URZ ;  /* 0x0000000604047899 */ /* 0x002fcc00080006ff */
[----:B0-----:R-:W-:-:S05]  /*0070*/  LOP3.LUT R7, R7, UR4, RZ, 0xfc, !PT ;  /* 0x0000000407077c12 */ /* 0x001fca000f8efcff */
[----:B---3--:R-:W-:-:S06]  /*0080*/  IMAD.WIDE.U32 R2, R7, 0x4, R2 ;  /* 0x0000000407027825 */ /* 0x008fcc00078e0002 */
[----:B--2---:R-:W2:Y:S01]  /*0090*/  LDG.E.CONSTANT R2, desc[UR6][R2.64] ;  /* 0x0000000602027981 */ /* 0x004ea2000c1e9900 */
[----:B----4-:R-:W-:-:S04]  /*00a0*/  IMAD.WIDE.U32 R4, R7, 0x4, R4 ;  /* 0x0000000407047825 */ /* 0x010fc800078e0004 */
[----:B--2---:R-:W-:-:S04]  /*00b0*/  FMUL.RZ R0, R2, 0.15915493667125701904 ;  /* 0x3e22f98302007820 */ /* 0x004fc8000040c000 */
[----:B------:R-:W0:Y:S02]  /*00c0*/  MUFU.COS R9, R0 ;  /* 0x0000000000097308 */ /* 0x000e240000000000 */
[----:B0-----:R-:W-:-:S05]  /*00d0*/  FADD R9, R2, R9 ;  /* 0x0000000902097221 */ /* 0x001fca0000000000 */
[----:B------:R-:W-:Y:S01]  /*00e0*/  STG.E desc[UR6][R4.64], R9 ;  /* 0x0000000904007986 */ /* 0x000fe2000c101906 */
[----:B------:R-:W-:Y:S05]  /*00f0*/  EXIT ;  /* 0x000000000000794d */ /* 0x000fea0003800000 */
.L_x_0:
[----:B------:R-:W-:-:S00]  /*0100*/  BRA `(.L_x_0) ;  /* 0xfffffffc00fc7947 */ /* 0x000fc0000383ffff */
[----:B------:R-:W-:-:S00]  /*0110*/  NOP ;  /* 0x0000000000007918 */ /* 0x000fc00000000000 */
        /* <DEDUP_REMOVED lines=14> */
.L_x_11:


//--------------------- .text.default_function_kernel_1 --------------------------
	.section	.text.default_function_kernel_1,"ax",@progbits
	.align	128
        .global         default_function_kernel_1
        .type           default_function_kernel_1,@function
        .size           default_function_kernel_1,(.L_x_12 - default_function_kernel_1)
        .other          default_function_kernel_1,@"STO_CUDA_ENTRY STV_DEFAULT"
default_function_kernel_1:
.text.default_function_kernel_1:
[----:B------:R-:W-:Y:S01]  /*0000*/  LDC R1, c[0x0][0x37c] ;  /* 0x0000df00ff017b82 */ /* 0x000fe20000000800 */
[----:B------:R-:W0:Y:S07]  /*0010*/  S2R R9, SR_TID.X ;  /* 0x0000000000097919 */ /* 0x000e2e0000002100 */
[----:B------:R-:W1:Y:S01]  /*0020*/  S2UR UR4, SR_CTAID.X ;  /* 0x00000000000479c3 */ /* 0x000e620000002500 */
[----:B------:R-:W2:Y:S07]  /*0030*/  LDCU.64 UR6, c[0x0][0x358] ;  /* 0x00006b00ff0677ac */ /* 0x000eae0008000a00 */
[----:B------:R-:W3:Y:S08]  /*0040*/  LDC.64 R2, c[0x0][0x388] ;  /* 0x0000e200ff027b82 */ /* 0x000ef00000000a00 */
[----:B------:R-:W4:Y:S01]  /*0050*/  LDC.64 R4, c[0x0][0x390] ;  /* 0x0000e400ff047b82 */ /* 0x000f220000000a00 */
[----:B-1----:R-:W-:-:S07]  /*0060*/  USHF.L.U32 UR4, UR4, 0x3, URZ ;  /* 0x0000000304047899 */ /* 0x002fce00080006ff */
[----:B------:R-:W1:Y:S01]  /*0070*/  LDC.64 R6, c[0x0][0x380] ;  /* 0x0000e000ff067b82 */ /* 0x000e620000000a00 */
[----:B0-----:R-:W-:-:S05]  /*0080*/  LOP3.LUT R9, R9, UR4, RZ, 0xfc, !PT ;  /* 0x0000000409097c12 */ /* 0x001fca000f8efcff */
[----:B---3--:R-:W-:-:S04]  /*0090*/  IMAD.WIDE.U32 R2, R9, 0x4, R2 ;  /* 0x0000000409027825 */ /* 0x008fc800078e0002 */
[C---:B----4-:R-:W-:Y:S02]  /*00a0*/  IMAD.WIDE.U32 R4, R9.reuse, 0x4, R4 ;  /* 0x0000000409047825 */ /* 0x050fe400078e0004 */
[----:B--2---:R-:W2:Y:S04]  /*00b0*/  LDG.E.CONSTANT R2, desc[UR6][R2.64] ;  /* 0x0000000602027981 */ /* 0x004ea8000c1e9900 */
[----:B------:R-:W2:Y:S01]  /*00c0*/  LDG.E.CONSTANT R5, desc[UR6][R4.64] ;  /* 0x0000000604057981 */ /* 0x000ea2000c1e9900 */
[----:B-1----:R-:W-:-:S04]  /*00d0*/  IMAD.WIDE.U32 R6, R9, 0x4, R6 ;  /* 0x0000000409067825 */ /* 0x002fc800078e0006 */
[----:B--2---:R-:W-:-:S05]  /*00e0*/  FMUL R9, R2, R5 ;  /* 0x0000000502097220 */ /* 0x004fca0000400000 */
[----:B------:R-:W-:Y:S01]  /*00f0*/  STG.E desc[UR6][R6.64], R9 ;  /* 0x0000000906007986 */ /* 0x000fe2000c101906 */
[----:B------:R-:W-:Y:S05]  /*0100*/  EXIT ;  /* 0x000000000000794d */ /* 0x000fea0003800000 */
.L_x_1:
        /* <DEDUP_REMOVED lines=15> */
.L_x_12:


//--------------------- .text.default_function_kernel --------------------------
	.section	.text.default_function_kernel,"ax",@progbits
	.align	128
        .global         default_function_kernel
        .type           default_function_kernel,@function
        .size           default_function_kernel,(.L_x_13 - default_function_kernel)
        .other          default_function_kernel,@"STO_CUDA_ENTRY STV_DEFAULT"
default_function_kernel:
.text.default_function_kernel:
        /* <DEDUP_REMOVED lines=8> */
[----:B---3--:R-:W-:-:S04]  /*0080*/  IMAD.WIDE.U32 R4, R7, 0x4, R4 ;  /* 0x0000000407047825 */ /* 0x008fc800078e0004 */
[----:B----4-:R-:W-:Y:S02]  /*0090*/  IMAD.WIDE.U32 R2, R7, 0x4, R2 ;  /* 0x0000000407027825 */ /* 0x010fe400078e0002 */
[----:B--2---:R-:W2:Y:S04]  /*00a0*/  LDG.E.CONSTANT R5, desc[UR6][R4.64] ;  /* 0x0000000604057981 */ /* 0x004ea8000c1e9900 */
[----:B------:R-:W2:Y:S01]  /*00b0*/  LDG.E.CONSTANT R0, desc[UR6][R2.64] ;  /* 0x0000000602007981 */ /* 0x000ea2000c1e9900 */
[----:B------:R-:W-:Y:S01]  /*00c0*/  BSSY.RECONVERGENT B0, `(.L_x_2) ;  /* 0x0000043000007945 */ /* 0x000fe20003800200 */
[C---:B--2---:R-:W-:Y:S01]  /*00d0*/  FSETP.GEU.AND P0, PT, |R0|.reuse, |R5|, PT ;  /* 0x400000050000720b */ /* 0x044fe20003f0e200 */
[----:B------:R-:W-:-:S12]  /*00e0*/  FADD R6, |R0|, -RZ ;  /* 0x800000ff00067221 */ /* 0x000fd80000000200 */
[----:B------:R-:W-:Y:S05]  /*00f0*/  @!P0 BRA `(.L_x_3) ;  /* 0x0000000000fc8947 */ /* 0x000fea0003800000 */
[----:B------:R-:W-:-:S05]  /*0100*/  FMUL R3, |R5|, 8388608 ;  /* 0x4b00000005037820 */ /* 0x000fca0000400200 */
[----:B------:R-:W-:-:S13]  /*0110*/  FSETP.GTU.AND P0, PT, R6, R3, PT ;  /* 0x000000030600720b */ /* 0x000fda0003f0c000 */
[----:B------:R-:W-:Y:S05]  /*0120*/  @P0 BRA `(.L_x_4) ;  /* 0x0000000000780947 */ /* 0x000fea0003800000 */
[C---:B------:R-:W-:Y:S01]  /*0130*/  FMUL R2, |R5|.reuse, 16777216 ;  /* 0x4b80000005027820 */ /* 0x040fe20000400200 */
[C---:B------:R-:W-:Y:S01]  /*0140*/  FSETP.GEU.AND P0, PT, |R5|.reuse, 1.175494350822287508e-38, PT ;  /* 0x008000000500780b */ /* 0x040fe20003f0e200 */
[----:B------:R-:W-:Y:S01]  /*0150*/  FMUL R3, R6, 16777216 ;  /* 0x4b80000006037820 */ /* 0x000fe20000400000 */
[----:B------:R-:W-:Y:S01]  /*0160*/  FADD R4, |R5|, -RZ ;  /* 0x800000ff05047221 */ /* 0x000fe20000000200 */
[----:B------:R-:W-:Y:S01]  /*0170*/  BSSY.RECONVERGENT B1, `(.L_x_5) ;  /* 0x0000017000017945 */ /* 0x000fe20003800200 */
[----:B------:R-:W-:Y:S02]  /*0180*/  FSEL R2, R2, |R5|, !P0 ;  /* 0x4000000502027208 */ /* 0x000fe40004000000 */
[----:B------:R-:W-:-:S04]  /*0190*/  FSEL R3, R3, R6, !P0 ;  /* 0x0000000603037208 */ /* 0x000fc80004000000 */
[----:B------:R-:W0:Y:S02]  /*01a0*/  MUFU.RCP R2, R2 ;  /* 0x0000000200027308 */ /* 0x000e240000001000 */
[----:B0-----:R-:W-:-:S06]  /*01b0*/  FMUL R3, R2, R3 ;  /* 0x0000000302037220 */ /* 0x001fcc0000400000 */
[----:B------:R-:W0:Y:S02]  /*01c0*/  FRND.TRUNC R3, R3 ;  /* 0x0000000300037307 */ /* 0x000e24000020d000 */
[----:B0-----:R-:W-:-:S05]  /*01d0*/  FFMA R8, -|R5|, R3, R6 ;  /* 0x0000000305087223 */ /* 0x001fca0000000306 */
[----:B------:R-:W-:-:S13]  /*01e0*/  ISETP.GE.U32.AND P0, PT, R8, R4, PT ;  /* 0x000000040800720c */ /* 0x000fda0003f06070 */
[----:B------:R-:W-:Y:S05]  /*01f0*/  @!P0 BRA `(.L_x_6) ;  /* 0x0000000000388947 */ /* 0x000fea0003800000 */
[----:B------:R-:W-:-:S04]  /*0200*/  ISETP.GE.U32.AND P0, PT, R8, -0x7fffffff, PT ;  /* 0x800000010800780c */ /* 0x000fc80003f06070 */
[----:B------:R-:W-:-:S09]  /*0210*/  FSETP.GEU.OR P1, PT, R8, -|R5|, !P0 ;  /* 0xc00000050800720b */ /* 0x000fd2000472e400 */
[----:B------:R-:W-:-:S04]  /*0220*/  @P0 FADD R2, R3, -1 ;  /* 0xbf80000003020421 */ /* 0x000fc80000000000 */
[----:B------:R-:W-:-:S04]  /*0230*/  @!P1 FADD R2, R2, -1 ;  /* 0xbf80000002029421 */ /* 0x000fc80000000000 */
[----:B------:R-:W-:Y:S01]  /*0240*/  @P0 IMAD.MOV.U32 R3, RZ, RZ, R2 ;  /* 0x000000ffff030224 */ /* 0x000fe200078e0002 */
[----:B------:R-:W-:Y:S06]  /*0250*/  @P0 BRA `(.L_x_6) ;  /* 0x0000000000200947 */ /* 0x000fec0003800000 */
[----:B------:R-:W-:Y:S01]  /*0260*/  FADD R2, |R5|, |R5| ;  /* 0x4000000505027221 */ /* 0x000fe20000000200 */
[----:B------:R-:W-:-:S04]  /*0270*/  FADD R3, R3, 1 ;  /* 0x3f80000003037421 */ /* 0x000fc80000000000 */
[----:B------:R-:W-:-:S13]  /*0280*/  FSETP.GE.AND P0, PT, R8, R2, PT ;  /* 0x000000020800720b */ /* 0x000fda0003f06000 */
[----:B------:R-:W-:-:S05]  /*0290*/  @P0 FFMA R2, |R5|, -3, R8 ;  /* 0xc040000005020823 */ /* 0x000fca0000000208 */
[----:B------:R-:W-:Y:S01]  /*02a0*/  FSETP.GE.AND P1, PT, R2, RZ, P0 ;  /* 0x000000ff0200720b */ /* 0x000fe20000726000 */
[----:B------:R-:W-:-:S12]  /*02b0*/  @P0 FADD R2, R3, 1 ;  /* 0x3f80000003020421 */ /* 0x000fd80000000000 */
[----:B------:R-:W-:-:S04]  /*02c0*/  @P1 FADD R2, R2, 1 ;  /* 0x3f80000002021421 */ /* 0x000fc80000000000 */
[----:B------:R-:W-:-:S07]  /*02d0*/  @P0 IMAD.MOV.U32 R3, RZ, RZ, R2 ;  /* 0x000000ffff030224 */ /* 0x000fce00078e0002 */
.L_x_6:
[----:B------:R-:W-:Y:S05]  /*02e0*/  BSYNC.RECONVERGENT B1 ;  /* 0x0000000000017941 */ /* 0x000fea0003800200 */
.L_x_5:
[----:B------:R-:W-:Y:S01]  /*02f0*/  FFMA R6, -|R5|, R3, R6 ;  /* 0x0000000305067223 */ /* 0x000fe20000000306 */
[----:B------:R-:W-:Y:S06]  /*0300*/  BRA `(.L_x_3) ;  /* 0x0000000000787947 */ /* 0x000fec0003800000 */
.L_x_4:
[----:B------:R-:W-:Y:S01]  /*0310*/  LOP3.LUT R9, R3, 0xff800000, RZ, 0xc0, !PT ;  /* 0xff80000003097812 */ /* 0x000fe200078ec0ff */
[----:B------:R-:W-:Y:S01]  /*0320*/  BSSY.RECONVERGENT B1, `(.L_x_7) ;  /* 0x000001a000017945 */ /* 0x000fe20003800200 */
[C---:B------:R-:W-:Y:S02]  /*0330*/  ISETP.GT.U32.AND P0, PT, R6.reuse, 0x7f7fffff, PT ;  /* 0x7f7fffff0600780c */ /* 0x040fe40003f04070 */
[C---:B------:R-:W-:Y:S02]  /*0340*/  IADD3 R2, PT, PT, R6.reuse, 0xb800000, -R9 ;  /* 0x0b80000006027810 */ /* 0x040fe40007ffe809 */
[----:B------:R-:W-:Y:S02]  /*0350*/  LOP3.LUT R6, R6, 0x7fffff, RZ, 0xc0, !PT ;  /* 0x007fffff06067812 */ /* 0x000fe400078ec0ff */
[----:B------:R-:W-:Y:S02]  /*0360*/  LOP3.LUT P1, R2, R2, 0xff800000, RZ, 0xc0, !PT ;  /* 0xff80000002027812 */ /* 0x000fe4000782c0ff */
[----:B------:R-:W-:-:S02]  /*0370*/  FSETP.GT.AND P2, PT, |R5|, RZ, PT ;  /* 0x000000ff0500720b */ /* 0x000fc40003f44200 */
[----:B------:R-:W-:Y:S02]  /*0380*/  FSEL R9, R9, +QNAN , !P0 ;  /* 0x7fffffff09097808 */ /* 0x000fe40004000000 */
[----:B------:R-:W-:Y:S02]  /*0390*/  LOP3.LUT R6, R6, 0x3f800000, RZ, 0xfc, !PT ;  /* 0x3f80000006067812 */ /* 0x000fe400078efcff */
[----:B------:R-:W-:-:S05]  /*03a0*/  FSEL R10, R9, +QNAN , P2 ;  /* 0x7fffffff090a7808 */ /* 0x000fca0001000000 */
[----:B------:R-:W-:Y:S05]  /*03b0*/  @!P1 BRA `(.L_x_8) ;  /* 0x0000000000409947 */ /* 0x000fea0003800000 */
[----:B------:R-:W-:-:S04]  /*03c0*/  LOP3.LUT R3, R3, 0x7fffff, RZ, 0xc0, !PT ;  /* 0x007fffff03037812 */ /* 0x000fc800078ec0ff */
[----:B------:R-:W-:-:S04]  /*03d0*/  LOP3.LUT R3, R3, 0x3f800000, RZ, 0xfc, !PT ;  /* 0x3f80000003037812 */ /* 0x000fc800078efcff */
[----:B------:R0:W1:Y:S03]  /*03e0*/  MUFU.RCP R4, R3 ;  /* 0x0000000300047308 */ /* 0x0000660000001000 */
.L_x_9:
[----:B------:R-:W-:-:S04]  /*03f0*/  VIMNMX.U32 R5, PT, PT, R2, 0xb800000, PT ;  /* 0x0b80000002057848 */ /* 0x000fc80003fe0000 */
[----:B------:R-:W-:Y:S01]  /*0400*/  IADD3 R6, PT, PT, R5, R6, RZ ;  /* 0x0000000605067210 */ /* 0x000fe20007ffe0ff */
[----:B------:R-:W-:-:S04]  /*0410*/  IMAD.IADD R2, R2, 0x1, -R5 ;  /* 0x0000000102027824 */ /* 0x000fc800078e0a05 */
[----:B-1----:R-:W-:Y:S01]  /*0420*/  FMUL R9, R4, R6 ;  /* 0x0000000604097220 */ /* 0x002fe20000400000 */
[----:B------:R-:W-:-:S03]  /*0430*/  ISETP.NE.AND P1, PT, R2, RZ, PT ;  /* 0x000000ff0200720c */ /* 0x000fc60003f25270 */
[----:B------:R-:W-:-:S04]  /*0440*/  FFMA R8, -R3, R9, R6 ;  /* 0x0000000903087223 */ /* 0x000fc80000000106 */
[----:B------:R-:W-:-:S04]  /*0450*/  FFMA R9, R4, R8, R9 ;  /* 0x0000000804097223 */ /* 0x000fc80000000009 */
[----:B------:R-:W-:-:S04]  /*0460*/  FFMA R8, -R3, R9, R6 ;  /* 0x0000000903087223 */ /* 0x000fc80000000106 */
[----:B------:R-:W-:-:S06]  /*0470*/  FFMA.RZ R8, R4, R8, R9 ;  /* 0x0000000804087223 */ /* 0x000fcc000000c009 */
[----:B------:R-:W1:Y:S02]  /*0480*/  FRND.TRUNC R8, R8 ;  /* 0x0000000800087307 */ /* 0x000e64000020d000 */
[----:B-1----:R-:W-:-:S05]  /*0490*/  FFMA R6, -R3, R8, R6 ;  /* 0x0000000803067223 */ /* 0x002fca0000000106 */
[----:B------:R-:W-:-:S13]  /*04a0*/  ISETP.NE.AND P0, PT, R6, RZ, PT ;  /* 0x000000ff0600720c */ /* 0x000fda0003f05270 */
[----:B------:R-:W-:Y:S05]  /*04b0*/  @P0 BRA P1, `(.L_x_9) ;  /* 0xfffffffc00cc0947 */ /* 0x000fea000083ffff */
.L_x_8:
[----:B------:R-:W-:Y:S05]  /*04c0*/  BSYNC.RECONVERGENT B1 ;  /* 0x0000000000017941 */ /* 0x000fea0003800200 */
.L_x_7:
[----:B0-----:R-:W-:-:S04]  /*04d0*/  FMUL R3, R6, 1.1920928955078125e-07 ;  /* 0x3400000006037820 */ /* 0x001fc80000400000 */
[----:B------:R-:W-:-:S07]  /*04e0*/  FMUL R6, R10, R3 ;  /* 0x000000030a067220 */ /* 0x000fce0000400000 */
.L_x_3:
[----:B------:R-:W-:Y:S05]  /*04f0*/  BSYNC.RECONVERGENT B0 ;  /* 0x0000000000007941 */ /* 0x000fea0003800200 */
.L_x_2:
[----:B------:R-:W0:Y:S01]  /*0500*/  LDC.64 R2, c[0x0][0x380] ;  /* 0x0000e000ff027b82 */ /* 0x000e220000000a00 */
[C---:B------:R-:W-:Y:S02]  /*0510*/  FSETP.NAN.AND P0, PT, |R6|.reuse, |R6|, PT ;  /* 0x400000060600720b */ /* 0x040fe40003f08200 */
[----:B------:R-:W-:-:S04]  /*0520*/  LOP3.LUT R5, R6, 0x80000000, R0, 0xb8, !PT ;  /* 0x8000000006057812 */ /* 0x000fc800078eb800 */
[----:B------:R-:W-:Y:S01]  /*0530*/  FSEL R5, R6, R5, P0 ;  /* 0x0000000506057208 */ /* 0x000fe20000000000 */
[----:B0-----:R-:W-:-:S05]  /*0540*/  IMAD.WIDE.U32 R2, R7, 0x4, R2 ;  /* 0x0000000407027825 */ /* 0x001fca00078e0002 */
[----:B------:R-:W-:Y:S01]  /*0550*/  STG.E desc[UR6][R2.64], R5 ;  /* 0x0000000502007986 */ /* 0x000fe2000c101906 */
[----:B------:R-:W-:Y:S05]  /*0560*/  EXIT ;  /* 0x000000000000794d */ /* 0x000fea0003800000 */
.L_x_10:
        /* <DEDUP_REMOVED lines=9> */
.L_x_13:


//--------------------- .nv.shared.reserved.0     --------------------------
	.section	.nv.shared.reserved.0,"aw",@nobits
	.weak		__nv_reservedSMEM_offset_0_alias
	.size		__nv_reservedSMEM_offset_0_alias, 0, 64
	.other		__nv_reservedSMEM_offset_0_alias,@"STO_CUDA_RESERVED_SHARED STV_DEFAULT"
__nv_reservedSMEM_offset_0_alias:
	.zero		0
	.zero		64


//--------------------- .nv.constant0.default_function_kernel_2 --------------------------
	.section	.nv.constant0.default_function_kernel_2,"a",@progbits
	.sectionflags	@""
	.align	4
.nv.constant0.default_function_kernel_2:
	.zero		912


//--------------------- .nv.constant0.default_function_kernel_1 --------------------------
	.section	.nv.constant0.default_function_kernel_1,"a",@progbits
	.sectionflags	@""
	.align	4
.nv.constant0.default_function_kernel_1:
	.zero		920


//--------------------- .nv.constant0.default_function_kernel --------------------------
	.section	.nv.constant0.default_function_kernel,"a",@progbits
	.sectionflags	@""
	.align	4
.nv.constant0.default_function_kernel:
	.zero		920


//--------------------- SYMBOLS --------------------------

	.type		.nv.reservedSmem.offset0,@object
	.size		.nv.reservedSmem.offset0,0x4
